//
// Generated by NVIDIA NVVM Compiler
//
// Compiler Build ID: CL-36424714
// Cuda compilation tools, release 13.0, V13.0.88
// Based on NVVM 20.0.0
//

.version 9.0
.target sm_100
.address_size 64

	// .globl	_Z6kernelPiiddddi

.visible .entry _Z6kernelPiiddddi(
	.param .u64 .ptr .align 1 _Z6kernelPiiddddi_param_0,
	.param .u32 _Z6kernelPiiddddi_param_1,
	.param .f64 _Z6kernelPiiddddi_param_2,
	.param .f64 _Z6kernelPiiddddi_param_3,
	.param .f64 _Z6kernelPiiddddi_param_4,
	.param .f64 _Z6kernelPiiddddi_param_5,
	.param .u32 _Z6kernelPiiddddi_param_6
)
{
	.reg .pred 	%p<5>;
	.reg .b32 	%r<19>;
	.reg .b64 	%rd<5>;
	.reg .b64 	%fd<26>;

	ld.param.u64 	%rd1, [_Z6kernelPiiddddi_param_0];
	ld.param.u32 	%r7, [_Z6kernelPiiddddi_param_1];
	ld.param.f64 	%fd11, [_Z6kernelPiiddddi_param_2];
	ld.param.f64 	%fd12, [_Z6kernelPiiddddi_param_3];
	ld.param.f64 	%fd13, [_Z6kernelPiiddddi_param_4];
	ld.param.f64 	%fd14, [_Z6kernelPiiddddi_param_5];
	ld.param.u32 	%r5, [_Z6kernelPiiddddi_param_6];
	mov.u32 	%r8, %ntid.x;
	mov.u32 	%r9, %ctaid.x;
	mov.u32 	%r10, %tid.x;
	mad.lo.s32 	%r11, %r8, %r9, %r10;
	mov.u32 	%r12, %ntid.y;
	mov.u32 	%r13, %ctaid.y;
	mov.u32 	%r14, %tid.y;
	mad.lo.s32 	%r15, %r12, %r13, %r14;
	mad.lo.s32 	%r1, %r7, %r15, %r11;
	cvt.rn.f64.s32 	%fd15, %r11;
	fma.rn.f64 	%fd1, %fd13, %fd15, %fd14;
	cvt.rn.f64.u32 	%fd16, %r15;
	fma.rn.f64 	%fd2, %fd11, %fd16, %fd12;
	setp.lt.s32 	%p1, %r5, 1;
	mov.b32 	%r18, 0;
	@%p1 bra 	$L__BB0_3;
	mov.b32 	%r18, 0;
	mov.f64 	%fd22, 0d0000000000000000;
	mov.f64 	%fd23, %fd22;
	mov.f64 	%fd24, %fd22;
	mov.f64 	%fd25, %fd22;
$L__BB0_2:
	sub.f64 	%fd18, %fd23, %fd22;
	add.f64 	%fd7, %fd1, %fd18;
	add.f64 	%fd19, %fd25, %fd25;
	fma.rn.f64 	%fd24, %fd19, %fd24, %fd2;
	add.s32 	%r18, %r18, 1;
	setp.lt.s32 	%p2, %r18, %r5;
	mul.f64 	%fd23, %fd7, %fd7;
	mul.f64 	%fd22, %fd24, %fd24;
	add.f64 	%fd20, %fd23, %fd22;
	setp.lt.f64 	%p3, %fd20, 0d4010000000000000;
	and.pred  	%p4, %p2, %p3;
	mov.f64 	%fd25, %fd7;
	@%p4 bra 	$L__BB0_2;
$L__BB0_3:
	cvta.to.global.u64 	%rd2, %rd1;
	mul.wide.s32 	%rd3, %r1, 4;
	add.s64 	%rd4, %rd2, %rd3;
	st.global.u32 	[%rd4], %r18;
	ret;

}


// ===== COMPILED SASS (sm_100) =====

	.target	sm_100

	.elftype	@"ET_EXEC"


//--------------------- .note.nv.tkinfo           --------------------------
	.section	.note.nv.tkinfo,"",@"SHT_NOTE"
	.sectionflags	@"SHF_NOTE_NV_TKINFO"
	.tkinfo
        /*0018*/ 	.word	0x00000002
        /*0030*/ 	.string	""
        /*0030*/ 	.string	"ptxas"
        /*0030*/ 	.string	"Cuda compilation tools, release 13.0, V13.0.88"
        /*0030*/ 	.string	"Build cuda_13.0.r13.0/compiler.36424714_0"
        /*0030*/ 	.string	"-arch sm_100 -m 64 "



//--------------------- .note.nv.cuinfo           --------------------------
	.section	.note.nv.cuinfo,"",@"SHT_NOTE"
	.sectionflags	@"SHF_NOTE_NV_CUINFO"
        /*0018*/ 	.short	0x0002
        /*001a*/ 	.short	0x0064
        /*001c*/ 	.short	0x0082
	.zero		2


//--------------------- .nv.info                  --------------------------
	.section	.nv.info,"",@"SHT_CUDA_INFO"
	.align	4


	//----- nvinfo : EIATTR_REGCOUNT
	.align		4
        /*0000*/ 	.byte	0x04, 0x2f
        /*0002*/ 	.short	(.L_1 - .L_0)
	.align		4
.L_0:
        /*0004*/ 	.word	index@(_Z6kernelPiiddddi)
        /*0008*/ 	.word	0x00000016


	//----- nvinfo : EIATTR_FRAME_SIZE
	.align		4
.L_1:
        /*000c*/ 	.byte	0x04, 0x11
        /*000e*/ 	.short	(.L_3 - .L_2)
	.align		4
.L_2:
        /*0010*/ 	.word	index@(_Z6kernelPiiddddi)
        /*0014*/ 	.word	0x00000000


	//----- nvinfo : EIATTR_MIN_STACK_SIZE
	.align		4
.L_3:
        /*0018*/ 	.byte	0x04, 0x12
        /*001a*/ 	.short	(.L_5 - .L_4)
	.align		4
.L_4:
        /*001c*/ 	.word	index@(_Z6kernelPiiddddi)
        /*0020*/ 	.word	0x00000000
.L_5:


//--------------------- .nv.compat                --------------------------
	.section	.nv.compat,"",@"SHT_CUDA_COMPAT_INFO"
	.align	4
        /*0000*/ 	.byte	0x02, 0x09, 0x00, 0x00, 0x02, 0x02, 0x01, 0x00, 0x02, 0x05, 0x05, 0x00, 0x03, 0x07, 0x01, 0x01
        /*0010*/ 	.byte	0x02, 0x03, 0x00, 0x00, 0x02, 0x06, 0x01, 0x00, 0x04, 0x0b, 0x08, 0x00, 0x01, 0x00, 0x00, 0x00
        /*0020*/ 	.byte	0x00, 0x00, 0x00, 0x00


//--------------------- .nv.info._Z6kernelPiiddddi --------------------------
	.section	.nv.info._Z6kernelPiiddddi,"",@"SHT_CUDA_INFO"
	.sectionflags	@""
	.align	4


	//----- nvinfo : EIATTR_CUDA_API_VERSION
	.align		4
        /*0000*/ 	.byte	0x04, 0x37
        /*0002*/ 	.short	(.L_7 - .L_6)
.L_6:
        /*0004*/ 	.word	0x00000082


	//----- nvinfo : EIATTR_KPARAM_INFO
	.align		4
.L_7:
        /*0008*/ 	.byte	0x04, 0x17
        /*000a*/ 	.short	(.L_9 - .L_8)
.L_8:
        /*000c*/ 	.word	0x00000000
        /*0010*/ 	.short	0x0006
        /*0012*/ 	.short	0x0030
        /*0014*/ 	.byte	0x00, 0xf0, 0x11, 0x00


	//----- nvinfo : EIATTR_KPARAM_INFO
	.align		4
.L_9:
        /*0018*/ 	.byte	0x04, 0x17
        /*001a*/ 	.short	(.L_11 - .L_10)
.L_10:
        /*001c*/ 	.word	0x00000000
        /*0020*/ 	.short	0x0005
        /*0022*/ 	.short	0x0028
        /*0024*/ 	.byte	0x00, 0xf0, 0x21, 0x00


	//----- nvinfo : EIATTR_KPARAM_INFO
	.align		4
.L_11:
        /*0028*/ 	.byte	0x04, 0x17
        /*002a*/ 	.short	(.L_13 - .L_12)
.L_12:
        /*002c*/ 	.word	0x00000000
        /*0030*/ 	.short	0x0004
        /*0032*/ 	.short	0x0020
        /*0034*/ 	.byte	0x00, 0xf0, 0x21, 0x00


	//----- nvinfo : EIATTR_KPARAM_INFO
	.align		4
.L_13:
        /*0038*/ 	.byte	0x04, 0x17
        /*003a*/ 	.short	(.L_15 - .L_14)
.L_14:
        /*003c*/ 	.word	0x00000000
        /*0040*/ 	.short	0x0003
        /*0042*/ 	.short	0x0018
        /*0044*/ 	.byte	0x00, 0xf0, 0x21, 0x00


	//----- nvinfo : EIATTR_KPARAM_INFO
	.align		4
.L_15:
        /*0048*/ 	.byte	0x04, 0x17
        /*004a*/ 	.short	(.L_17 - .L_16)
.L_16:
        /*004c*/ 	.word	0x00000000
        /*0050*/ 	.short	0x0002
        /*0052*/ 	.short	0x0010
        /*0054*/ 	.byte	0x00, 0xf0, 0x21, 0x00


	//----- nvinfo : EIATTR_KPARAM_INFO
	.align		4
.L_17:
        /*0058*/ 	.byte	0x04, 0x17
        /*005a*/ 	.short	(.L_19 - .L_18)
.L_18:
        /*005c*/ 	.word	0x00000000
        /*0060*/ 	.short	0x0001
        /*0062*/ 	.short	0x0008
        /*0064*/ 	.byte	0x00, 0xf0, 0x11, 0x00


	//----- nvinfo : EIATTR_KPARAM_INFO
	.align		4
.L_19:
        /*0068*/ 	.byte	0x04, 0x17
        /*006a*/ 	.short	(.L_21 - .L_20)
.L_20:
        /*006c*/ 	.word	0x00000000
        /*0070*/ 	.short	0x0000
        /*0072*/ 	.short	0x0000
        /*0074*/ 	.byte	0x00, 0xf5, 0x21, 0x00


	//----- nvinfo : EIATTR_SPARSE_MMA_MASK
	.align		4
.L_21:
        /*0078*/ 	.byte	0x03, 0x50
        /*007a*/ 	.short	0x0000


	//----- nvinfo : EIATTR_MAXREG_COUNT
	.align		4
        /*007c*/ 	.byte	0x03, 0x1b
        /*007e*/ 	.short	0x00ff


	//----- nvinfo : EIATTR_MERCURY_ISA_VERSION
	.align		4
        /*0080*/ 	.byte	0x03, 0x5f
        /*0082*/ 	.short	0x0101


	//----- nvinfo : EIATTR_VRC_CTA_INIT_COUNT
	.align		4
        /*0084*/ 	.byte	0x02, 0x4a
	.zero		1
	.zero		1


	//----- nvinfo : EIATTR_EXIT_INSTR_OFFSETS
	.align		4
        /*0088*/ 	.byte	0x04, 0x1c
        /*008a*/ 	.short	(.L_23 - .L_22)


	//   ....[0]....
.L_22:
        /*008c*/ 	.word	0x000002d0


	//----- nvinfo : EIATTR_CRS_STACK_SIZE
	.align		4
.L_23:
        /*0090*/ 	.byte	0x04, 0x1e
        /*0092*/ 	.short	(.L_25 - .L_24)
.L_24:
        /*0094*/ 	.word	0x00000000


	//----- nvinfo : EIATTR_CBANK_PARAM_SIZE
	.align		4
.L_25:
        /*0098*/ 	.byte	0x03, 0x19
        /*009a*/ 	.short	0x0034


	//----- nvinfo : EIATTR_PARAM_CBANK
	.align		4
        /*009c*/ 	.byte	0x04, 0x0a
        /*009e*/ 	.short	(.L_27 - .L_26)
	.align		4
.L_26:
        /*00a0*/ 	.word	index@(.nv.constant0._Z6kernelPiiddddi)
        /*00a4*/ 	.short	0x0380
        /*00a6*/ 	.short	0x0034


	//----- nvinfo : EIATTR_SW_WAR
	.align		4
.L_27:
        /*00a8*/ 	.byte	0x04, 0x36
        /*00aa*/ 	.short	(.L_29 - .L_28)
.L_28:
        /*00ac*/ 	.word	0x00000008
.L_29:


//--------------------- .nv.callgraph             --------------------------
	.section	.nv.callgraph,"",@"SHT_CUDA_CALLGRAPH"
	.align	4
	.sectionentsize	8
	.align		4
        /*0000*/ 	.word	0x00000000
	.align		4
        /*0004*/ 	.word	0xffffffff
	.align		4
        /*0008*/ 	.word	0x00000000
	.align		4
        /*000c*/ 	.word	0xfffffffe
	.align		4
        /*0010*/ 	.word	0x00000000
	.align		4
        /*0014*/ 	.word	0xfffffffd
	.align		4
        /*0018*/ 	.word	0x00000000
	.align		4
        /*001c*/ 	.word	0xfffffffc


//--------------------- .text._Z6kernelPiiddddi   --------------------------
	.section	.text._Z6kernelPiiddddi,"ax",@progbits
	.align	128
        .global         _Z6kernelPiiddddi
        .type           _Z6kernelPiiddddi,@function
        .size           _Z6kernelPiiddddi,(.L_x_3 - _Z6kernelPiiddddi)
        .other          _Z6kernelPiiddddi,@"STO_CUDA_ENTRY STV_DEFAULT"
_Z6kernelPiiddddi:
.text._Z6kernelPiiddddi:
[----:B------:R-:W-:Y:S01]  /*0000*/  LDC R1, c[0x0][0x37c] ;  /* 0x0000df00ff017b82 */ /* 0x000fe20000000800 */
[----:B------:R-:W0:Y:S01]  /*0010*/  S2R R0, SR_CTAID.X ;  /* 0x0000000000007919 */ /* 0x000e220000002500 */
[----:B------:R-:W0:Y:S06]  /*0020*/  LDCU UR4, c[0x0][0x360] ;  /* 0x00006c00ff0477ac */ /* 0x000e2c0008000800 */
[----:B------:R-:W1:Y:S01]  /*0030*/  LDC.64 R6, c[0x0][0x3a0] ;  /* 0x0000e800ff067b82 */ /* 0x000e620000000a00 */
[----:B------:R-:W0:Y:S01]  /*0040*/  S2R R3, SR_TID.X ;  /* 0x0000000000037919 */ /* 0x000e220000002100 */
[----:B------:R-:W2:Y:S01]  /*0050*/  LDCU UR5, c[0x0][0x364] ;  /* 0x00006c80ff0577ac */ /* 0x000ea20008000800 */
[----:B------:R-:W2:Y:S01]  /*0060*/  S2R R17, SR_CTAID.Y ;  /* 0x0000000000117919 */ /* 0x000ea20000002600 */
[----:B------:R-:W3:Y:S04]  /*0070*/  LDCU UR7, c[0x0][0x3b0] ;  /* 0x00007600ff0777ac */ /* 0x000ee80008000800 */
[----:B------:R-:W1:Y:S01]  /*0080*/  LDC.64 R8, c[0x0][0x3a8] ;  /* 0x0000ea00ff087b82 */ /* 0x000e620000000a00 */
[----:B------:R-:W2:Y:S01]  /*0090*/  S2R R4, SR_TID.Y ;  /* 0x0000000000047919 */ /* 0x000ea20000002200 */
[----:B------:R-:W4:Y:S06]  /*00a0*/  LDCU UR6, c[0x0][0x388] ;  /* 0x00007100ff0677ac */ /* 0x000f2c0008000800 */
[----:B------:R-:W5:Y:S08]  /*00b0*/  LDC.64 R10, c[0x0][0x390] ;  /* 0x0000e400ff0a7b82 */ /* 0x000f700000000a00 */
[----:B------:R-:W5:Y:S01]  /*00c0*/  LDC.64 R12, c[0x0][0x398] ;  /* 0x0000e600ff0c7b82 */ /* 0x000f620000000a00 */
[----:B---3--:R-:W-:-:S07]  /*00d0*/  UISETP.GE.AND UP0, UPT, UR7, 0x1, UPT ;  /* 0x000000010700788c */ /* 0x008fce000bf06270 */
[----:B------:R-:W3:Y:S01]  /*00e0*/  LDC.64 R14, c[0x0][0x380] ;  /* 0x0000e000ff0e7b82 */ /* 0x000ee20000000a00 */
[----:B0-----:R-:W-:-:S04]  /*00f0*/  IMAD R0, R0, UR4, R3 ;  /* 0x0000000400007c24 */ /* 0x001fc8000f8e0203 */
[----:B------:R-:W1:Y:S01]  /*0100*/  I2F.F64 R2, R0 ;  /* 0x0000000000027312 */ /* 0x000e620000201c00 */
[----:B--2---:R-:W-:Y:S01]  /*0110*/  IMAD R17, R17, UR5, R4 ;  /* 0x0000000511117c24 */ /* 0x004fe2000f8e0204 */
[----:B------:R-:W0:Y:S06]  /*0120*/  LDCU.64 UR4, c[0x0][0x358] ;  /* 0x00006b00ff0477ac */ /* 0x000e2c0008000a00 */
[----:B------:R-:W5:Y:S01]  /*0130*/  I2F.F64.U32 R4, R17 ;  /* 0x0000001100047312 */ /* 0x000f620000201800 */
[----:B----4-:R-:W-:Y:S01]  /*0140*/  IMAD R19, R17, UR6, R0 ;  /* 0x0000000611137c24 */ /* 0x010fe2000f8e0200 */
[----:B-1----:R-:W-:-:S03]  /*0150*/  DFMA R2, R2, R6, R8 ;  /* 0x000000060202722b */ /* 0x002fc60000000008 */
[----:B---3--:R-:W-:-:S04]  /*0160*/  IMAD.WIDE R14, R19, 0x4, R14 ;  /* 0x00000004130e7825 */ /* 0x008fc800078e020e */
[----:B------:R-:W-:Y:S01]  /*0170*/  IMAD.MOV.U32 R19, RZ, RZ, RZ ;  /* 0x000000ffff137224 */ /* 0x000fe200078e00ff */
[----:B-----5:R-:W-:Y:S01]  /*0180*/  DFMA R4, R4, R10, R12 ;  /* 0x0000000a0404722b */ /* 0x020fe2000000000c */
[----:B0-----:R-:W-:Y:S10]  /*0190*/  BRA.U !UP0, `(.L_x_0) ;  /* 0x0000000108487547 */ /* 0x001ff4000b800000 */
[----:B------:R-:W-:Y:S01]  /*01a0*/  BSSY.RECONVERGENT B0, `(.L_x_0) ;  /* 0x0000011000007945 */ /* 0x000fe20003800200 */
[----:B------:R-:W-:Y:S02]  /*01b0*/  MOV R19, RZ ;  /* 0x000000ff00137202 */ /* 0x000fe40000000f00 */
[----:B------:R-:W-:Y:S02]  /*01c0*/  CS2R R6, SRZ ;  /* 0x0000000000067805 */ /* 0x000fe4000001ff00 */
[----:B------:R-:W-:Y:S02]  /*01d0*/  CS2R R8, SRZ ;  /* 0x0000000000087805 */ /* 0x000fe4000001ff00 */
[----:B------:R-:W-:Y:S02]  /*01e0*/  CS2R R10, SRZ ;  /* 0x00000000000a7805 */ /* 0x000fe4000001ff00 */
[----:B------:R-:W-:-:S07]  /*01f0*/  CS2R R12, SRZ ;  /* 0x00000000000c7805 */ /* 0x000fce000001ff00 */
.L_x_1:
[----:B------:R-:W-:Y:S01]  /*0200*/  DADD R6, R8, -R6 ;  /* 0x0000000008067229 */ /* 0x000fe20000000806 */
[----:B------:R-:W-:Y:S01]  /*0210*/  VIADD R19, R19, 0x1 ;  /* 0x0000000113137836 */ /* 0x000fe20000000000 */
[----:B------:R-:W-:-:S04]  /*0220*/  DADD R8, R12, R12 ;  /* 0x000000000c087229 */ /* 0x000fc8000000000c */
[----:B------:R-:W-:Y:S02]  /*0230*/  ISETP.GE.AND P0, PT, R19, UR7, PT ;  /* 0x0000000713007c0c */ /* 0x000fe4000bf06270 */
[----:B------:R-:W-:Y:S02]  /*0240*/  DADD R12, R2, R6 ;  /* 0x00000000020c7229 */ /* 0x000fe40000000006 */
[----:B------:R-:W-:-:S06]  /*0250*/  DFMA R10, R8, R10, R4 ;  /* 0x0000000a080a722b */ /* 0x000fcc0000000004 */
[----:B------:R-:W-:Y:S02]  /*0260*/  DMUL R8, R12, R12 ;  /* 0x0000000c0c087228 */ /* 0x000fe40000000000 */
[----:B------:R-:W-:-:S08]  /*0270*/  DMUL R6, R10, R10 ;  /* 0x0000000a0a067228 */ /* 0x000fd00000000000 */
[----:B------:R-:W-:-:S08]  /*0280*/  DADD R16, R8, R6 ;  /* 0x0000000008107229 */ /* 0x000fd00000000006 */
[----:B------:R-:W-:-:S14]  /*0290*/  DSETP.LT.AND P1, PT, R16, 4, PT ;  /* 0x401000001000742a */ /* 0x000fdc0003f21000 */
[----:B------:R-:W-:Y:S05]  /*02a0*/  @!P0 BRA P1, `(.L_x_1) ;  /* 0xfffffffc00d48947 */ /* 0x000fea000083ffff */
[----:B------:R-:W-:Y:S05]  /*02b0*/  BSYNC.RECONVERGENT B0 ;  /* 0x0000000000007941 */ /* 0x000fea0003800200 */
.L_x_0:
[----:B------:R-:W-:Y:S01]  /*02c0*/  STG.E desc[UR4][R14.64], R19 ;  /* 0x000000130e007986 */ /* 0x000fe2000c101904 */
[----:B------:R-:W-:Y:S05]  /*02d0*/  EXIT ;  /* 0x000000000000794d */ /* 0x000fea0003800000 */
.L_x_2:
[----:B------:R-:W-:-:S00]  /*02e0*/  BRA `(.L_x_2) ;  /* 0xfffffffc00fc7947 */ /* 0x000fc0000383ffff */
[----:B------:R-:W-:-:S00]  /*02f0*/  NOP ;  /* 0x0000000000007918 */ /* 0x000fc00000000000 */
        /* <DEDUP_REMOVED lines=8> */
.L_x_3:


//--------------------- .nv.shared.reserved.0     --------------------------
	.section	.nv.shared.reserved.0,"aw",@nobits
	.weak		__nv_reservedSMEM_offset_0_alias
	.size		__nv_reservedSMEM_offset_0_alias, 0, 64
	.other		__nv_reservedSMEM_offset_0_alias,@"STO_CUDA_RESERVED_SHARED STV_DEFAULT"
__nv_reservedSMEM_offset_0_alias:
	.zero		0
	.zero		64


//--------------------- .nv.constant0._Z6kernelPiiddddi --------------------------
	.section	.nv.constant0._Z6kernelPiiddddi,"a",@progbits
	.sectionflags	@""
	.align	4
.nv.constant0._Z6kernelPiiddddi:
	.zero		948


//--------------------- SYMBOLS --------------------------

	.type		.nv.reservedSmem.offset0,@object
	.size		.nv.reservedSmem.offset0,0x4
